//
// Generated by NVIDIA NVVM Compiler
//
// Compiler Build ID: CL-36424714
// Cuda compilation tools, release 13.0, V13.0.88
// Based on NVVM 20.0.0
//

.version 9.0
.target sm_100
.address_size 64

	// .globl	_Z15transformKernelPfyii

.visible .entry _Z15transformKernelPfyii(
	.param .u64 .ptr .align 1 _Z15transformKernelPfyii_param_0,
	.param .u64 _Z15transformKernelPfyii_param_1,
	.param .u32 _Z15transformKernelPfyii_param_2,
	.param .u32 _Z15transformKernelPfyii_param_3
)
{
	.reg .pred 	%p<4>;
	.reg .b32 	%r<14>;
	.reg .b32 	%f<13>;
	.reg .b64 	%rd<6>;

	ld.param.u64 	%rd1, [_Z15transformKernelPfyii_param_0];
	ld.param.u64 	%rd2, [_Z15transformKernelPfyii_param_1];
	ld.param.u32 	%r3, [_Z15transformKernelPfyii_param_2];
	ld.param.u32 	%r5, [_Z15transformKernelPfyii_param_3];
	mov.u32 	%r6, %ctaid.x;
	mov.u32 	%r7, %ntid.x;
	mov.u32 	%r8, %tid.x;
	mad.lo.s32 	%r1, %r6, %r7, %r8;
	mov.u32 	%r9, %ctaid.y;
	mov.u32 	%r10, %ntid.y;
	mov.u32 	%r11, %tid.y;
	mad.lo.s32 	%r12, %r9, %r10, %r11;
	setp.ge.s32 	%p1, %r1, %r3;
	setp.ge.s32 	%p2, %r12, %r5;
	or.pred  	%p3, %p1, %p2;
	@%p3 bra 	$L__BB0_2;
	cvta.to.global.u64 	%rd3, %rd1;
	cvt.rn.f32.s32 	%f1, %r5;
	cvt.rn.f32.u32 	%f2, %r12;
	add.f32 	%f3, %f2, 0f3F000000;
	div.rn.f32 	%f4, %f3, %f1;
	cvt.rn.f32.s32 	%f5, %r3;
	cvt.rn.f32.s32 	%f6, %r1;
	add.f32 	%f7, %f6, 0f3F000000;
	div.rn.f32 	%f8, %f7, %f5;
	tex.2d.v4.f32.f32 	{%f9, %f10, %f11, %f12}, [%rd2, {%f8, %f4}];
	mad.lo.s32 	%r13, %r3, %r12, %r1;
	mul.wide.s32 	%rd4, %r13, 4;
	add.s64 	%rd5, %rd3, %rd4;
	st.global.f32 	[%rd5], %f9;
$L__BB0_2:
	ret;

}


// ===== COMPILED SASS (sm_100) =====

	.target	sm_100

	.elftype	@"ET_EXEC"


//--------------------- .note.nv.tkinfo           --------------------------
	.section	.note.nv.tkinfo,"",@"SHT_NOTE"
	.sectionflags	@"SHF_NOTE_NV_TKINFO"
	.tkinfo
        /*0018*/ 	.word	0x00000002
        /*0030*/ 	.string	""
        /*0030*/ 	.string	"ptxas"
        /*0030*/ 	.string	"Cuda compilation tools, release 13.0, V13.0.88"
        /*0030*/ 	.string	"Build cuda_13.0.r13.0/compiler.36424714_0"
        /*0030*/ 	.string	"-arch sm_100 -m 64 "



//--------------------- .note.nv.cuinfo           --------------------------
	.section	.note.nv.cuinfo,"",@"SHT_NOTE"
	.sectionflags	@"SHF_NOTE_NV_CUINFO"
        /*0018*/ 	.short	0x0002
        /*001a*/ 	.short	0x0064
        /*001c*/ 	.short	0x0082
	.zero		2


//--------------------- .nv.info                  --------------------------
	.section	.nv.info,"",@"SHT_CUDA_INFO"
	.align	4


	//----- nvinfo : EIATTR_REGCOUNT
	.align		4
        /*0000*/ 	.byte	0x04, 0x2f
        /*0002*/ 	.short	(.L_1 - .L_0)
	.align		4
.L_0:
        /*0004*/ 	.word	index@(_Z15transformKernelPfyii)
        /*0008*/ 	.word	0x00000011


	//----- nvinfo : EIATTR_FRAME_SIZE
	.align		4
.L_1:
        /*000c*/ 	.byte	0x04, 0x11
        /*000e*/ 	.short	(.L_3 - .L_2)
	.align		4
.L_2:
        /*0010*/ 	.word	index@($__internal_0_$__cuda_sm3x_div_rn_noftz_f32_slowpath)
        /*0014*/ 	.word	0x00000000


	//----- nvinfo : EIATTR_FRAME_SIZE
	.align		4
.L_3:
        /*0018*/ 	.byte	0x04, 0x11
        /*001a*/ 	.short	(.L_5 - .L_4)
	.align		4
.L_4:
        /*001c*/ 	.word	index@(_Z15transformKernelPfyii)
        /*0020*/ 	.word	0x00000000


	//----- nvinfo : EIATTR_MIN_STACK_SIZE
	.align		4
.L_5:
        /*0024*/ 	.byte	0x04, 0x12
        /*0026*/ 	.short	(.L_7 - .L_6)
	.align		4
.L_6:
        /*0028*/ 	.word	index@(_Z15transformKernelPfyii)
        /*002c*/ 	.word	0x00000000
.L_7:


//--------------------- .nv.compat                --------------------------
	.section	.nv.compat,"",@"SHT_CUDA_COMPAT_INFO"
	.align	4
        /*0000*/ 	.byte	0x02, 0x09, 0x00, 0x00, 0x02, 0x02, 0x02, 0x00, 0x02, 0x05, 0x05, 0x00, 0x03, 0x07, 0x01, 0x01
        /*0010*/ 	.byte	0x02, 0x03, 0x00, 0x00, 0x02, 0x06, 0x01, 0x00, 0x04, 0x0b, 0x08, 0x00, 0x01, 0x00, 0x00, 0x00
        /*0020*/ 	.byte	0x00, 0x00, 0x00, 0x00


//--------------------- .nv.info._Z15transformKernelPfyii --------------------------
	.section	.nv.info._Z15transformKernelPfyii,"",@"SHT_CUDA_INFO"
	.sectionflags	@""
	.align	4


	//----- nvinfo : EIATTR_CUDA_API_VERSION
	.align		4
        /*0000*/ 	.byte	0x04, 0x37
        /*0002*/ 	.short	(.L_9 - .L_8)
.L_8:
        /*0004*/ 	.word	0x00000082


	//----- nvinfo : EIATTR_KPARAM_INFO
	.align		4
.L_9:
        /*0008*/ 	.byte	0x04, 0x17
        /*000a*/ 	.short	(.L_11 - .L_10)
.L_10:
        /*000c*/ 	.word	0x00000000
        /*0010*/ 	.short	0x0003
        /*0012*/ 	.short	0x0014
        /*0014*/ 	.byte	0x00, 0xf0, 0x11, 0x00


	//----- nvinfo : EIATTR_KPARAM_INFO
	.align		4
.L_11:
        /*0018*/ 	.byte	0x04, 0x17
        /*001a*/ 	.short	(.L_13 - .L_12)
.L_12:
        /*001c*/ 	.word	0x00000000
        /*0020*/ 	.short	0x0002
        /*0022*/ 	.short	0x0010
        /*0024*/ 	.byte	0x00, 0xf0, 0x11, 0x00


	//----- nvinfo : EIATTR_KPARAM_INFO
	.align		4
.L_13:
        /*0028*/ 	.byte	0x04, 0x17
        /*002a*/ 	.short	(.L_15 - .L_14)
.L_14:
        /*002c*/ 	.word	0x00000000
        /*0030*/ 	.short	0x0001
        /*0032*/ 	.short	0x0008
        /*0034*/ 	.byte	0x00, 0xf0, 0x21, 0x00


	//----- nvinfo : EIATTR_KPARAM_INFO
	.align		4
.L_15:
        /*0038*/ 	.byte	0x04, 0x17
        /*003a*/ 	.short	(.L_17 - .L_16)
.L_16:
        /*003c*/ 	.word	0x00000000
        /*0040*/ 	.short	0x0000
        /*0042*/ 	.short	0x0000
        /*0044*/ 	.byte	0x00, 0xf5, 0x21, 0x00


	//----- nvinfo : EIATTR_SPARSE_MMA_MASK
	.align		4
.L_17:
        /*0048*/ 	.byte	0x03, 0x50
        /*004a*/ 	.short	0x0000


	//----- nvinfo : EIATTR_MAXREG_COUNT
	.align		4
        /*004c*/ 	.byte	0x03, 0x1b
        /*004e*/ 	.short	0x00ff


	//----- nvinfo : EIATTR_MERCURY_ISA_VERSION
	.align		4
        /*0050*/ 	.byte	0x03, 0x5f
        /*0052*/ 	.short	0x0101


	//----- nvinfo : EIATTR_VRC_CTA_INIT_COUNT
	.align		4
        /*0054*/ 	.byte	0x02, 0x4a
	.zero		1
	.zero		1


	//----- nvinfo : EIATTR_EXIT_INSTR_OFFSETS
	.align		4
        /*0058*/ 	.byte	0x04, 0x1c
        /*005a*/ 	.short	(.L_19 - .L_18)


	//   ....[0]....
.L_18:
        /*005c*/ 	.word	0x000000c0


	//   ....[1]....
        /*0060*/ 	.word	0x00000380


	//----- nvinfo : EIATTR_CRS_STACK_SIZE
	.align		4
.L_19:
        /*0064*/ 	.byte	0x04, 0x1e
        /*0066*/ 	.short	(.L_21 - .L_20)
.L_20:
        /*0068*/ 	.word	0x00000000


	//----- nvinfo : EIATTR_CBANK_PARAM_SIZE
	.align		4
.L_21:
        /*006c*/ 	.byte	0x03, 0x19
        /*006e*/ 	.short	0x0018


	//----- nvinfo : EIATTR_PARAM_CBANK
	.align		4
        /*0070*/ 	.byte	0x04, 0x0a
        /*0072*/ 	.short	(.L_23 - .L_22)
	.align		4
.L_22:
        /*0074*/ 	.word	index@(.nv.constant0._Z15transformKernelPfyii)
        /*0078*/ 	.short	0x0380
        /*007a*/ 	.short	0x0018


	//----- nvinfo : EIATTR_SW_WAR
	.align		4
.L_23:
        /*007c*/ 	.byte	0x04, 0x36
        /*007e*/ 	.short	(.L_25 - .L_24)
.L_24:
        /*0080*/ 	.word	0x00000008
.L_25:


//--------------------- .nv.callgraph             --------------------------
	.section	.nv.callgraph,"",@"SHT_CUDA_CALLGRAPH"
	.align	4
	.sectionentsize	8
	.align		4
        /*0000*/ 	.word	0x00000000
	.align		4
        /*0004*/ 	.word	0xffffffff
	.align		4
        /*0008*/ 	.word	0x00000000
	.align		4
        /*000c*/ 	.word	0xfffffffe
	.align		4
        /*0010*/ 	.word	0x00000000
	.align		4
        /*0014*/ 	.word	0xfffffffd
	.align		4
        /*0018*/ 	.word	0x00000000
	.align		4
        /*001c*/ 	.word	0xfffffffc


//--------------------- .text._Z15transformKernelPfyii --------------------------
	.section	.text._Z15transformKernelPfyii,"ax",@progbits
	.align	128
        .global         _Z15transformKernelPfyii
        .type           _Z15transformKernelPfyii,@function
        .size           _Z15transformKernelPfyii,(.L_x_16 - _Z15transformKernelPfyii)
        .other          _Z15transformKernelPfyii,@"STO_CUDA_ENTRY STV_DEFAULT"
_Z15transformKernelPfyii:
.text._Z15transformKernelPfyii:
[----:B------:R-:W-:Y:S01]  /*0000*/  LDC R1, c[0x0][0x37c] ;  /* 0x0000df00ff017b82 */ /* 0x000fe20000000800 */
[----:B------:R-:W0:Y:S07]  /*0010*/  S2R R0, SR_TID.Y ;  /* 0x0000000000007919 */ /* 0x000e2e0000002200 */
[----:B------:R-:W1:Y:S01]  /*0020*/  LDC R2, c[0x0][0x360] ;  /* 0x0000d800ff027b82 */ /* 0x000e620000000800 */
[----:B------:R-:W2:Y:S01]  /*0030*/  LDCU.64 UR6, c[0x0][0x390] ;  /* 0x00007200ff0677ac */ /* 0x000ea20008000a00 */
[----:B------:R-:W1:Y:S06]  /*0040*/  S2R R3, SR_TID.X ;  /* 0x0000000000037919 */ /* 0x000e6c0000002100 */
[----:B------:R-:W0:Y:S08]  /*0050*/  S2UR UR5, SR_CTAID.Y ;  /* 0x00000000000579c3 */ /* 0x000e300000002600 */
[----:B------:R-:W0:Y:S08]  /*0060*/  LDC R7, c[0x0][0x364] ;  /* 0x0000d900ff077b82 */ /* 0x000e300000000800 */
[----:B------:R-:W1:Y:S01]  /*0070*/  S2UR UR4, SR_CTAID.X ;  /* 0x00000000000479c3 */ /* 0x000e620000002500 */
[----:B0-----:R-:W-:-:S05]  /*0080*/  IMAD R7, R7, UR5, R0 ;  /* 0x0000000507077c24 */ /* 0x001fca000f8e0200 */
[----:B--2---:R-:W-:Y:S01]  /*0090*/  ISETP.GE.AND P0, PT, R7, UR7, PT ;  /* 0x0000000707007c0c */ /* 0x004fe2000bf06270 */
[----:B-1----:R-:W-:-:S05]  /*00a0*/  IMAD R2, R2, UR4, R3 ;  /* 0x0000000402027c24 */ /* 0x002fca000f8e0203 */
[----:B------:R-:W-:-:S13]  /*00b0*/  ISETP.GE.OR P0, PT, R2, UR6, P0 ;  /* 0x0000000602007c0c */ /* 0x000fda0008706670 */
[----:B------:R-:W-:Y:S05]  /*00c0*/  @P0 EXIT ;  /* 0x000000000000094d */ /* 0x000fea0003800000 */
[----:B------:R-:W-:Y:S01]  /*00d0*/  I2FP.F32.S32 R3, UR7 ;  /* 0x0000000700037c45 */ /* 0x000fe20008201400 */
[----:B------:R-:W-:Y:S01]  /*00e0*/  BSSY.RECONVERGENT B0, `(.L_x_0) ;  /* 0x000000e000007945 */ /* 0x000fe20003800200 */
[----:B------:R-:W-:Y:S02]  /*00f0*/  I2FP.F32.U32 R0, R7 ;  /* 0x0000000700007245 */ /* 0x000fe40000201000 */
[----:B------:R-:W0:Y:S03]  /*0100*/  MUFU.RCP R4, R3 ;  /* 0x0000000300047308 */ /* 0x000e260000001000 */
[----:B------:R-:W-:-:S05]  /*0110*/  FADD R0, R0, 0.5 ;  /* 0x3f00000000007421 */ /* 0x000fca0000000000 */
[----:B------:R-:W1:Y:S01]  /*0120*/  FCHK P0, R0, R3 ;  /* 0x0000000300007302 */ /* 0x000e620000000000 */
[----:B0-----:R-:W-:-:S04]  /*0130*/  FFMA R5, -R3, R4, 1 ;  /* 0x3f80000003057423 */ /* 0x001fc80000000104 */
[----:B------:R-:W-:-:S04]  /*0140*/  FFMA R5, R4, R5, R4 ;  /* 0x0000000504057223 */ /* 0x000fc80000000004 */
[----:B------:R-:W-:-:S04]  /*0150*/  FFMA R4, R0, R5, RZ ;  /* 0x0000000500047223 */ /* 0x000fc800000000ff */
[----:B------:R-:W-:-:S04]  /*0160*/  FFMA R6, -R3, R4, R0 ;  /* 0x0000000403067223 */ /* 0x000fc80000000100 */
[----:B------:R-:W-:Y:S01]  /*0170*/  FFMA R5, R5, R6, R4 ;  /* 0x0000000605057223 */ /* 0x000fe20000000004 */
[----:B-1----:R-:W-:Y:S06]  /*0180*/  @!P0 BRA `(.L_x_1) ;  /* 0x00000000000c8947 */ /* 0x002fec0003800000 */
[----:B------:R-:W-:-:S07]  /*0190*/  MOV R4, 0x1b0 ;  /* 0x000001b000047802 */ /* 0x000fce0000000f00 */
[----:B------:R-:W-:Y:S05]  /*01a0*/  CALL.REL.NOINC `($__internal_0_$__cuda_sm3x_div_rn_noftz_f32_slowpath) ;  /* 0x0000000000787944 */ /* 0x000fea0003c00000 */
[----:B------:R-:W-:-:S07]  /*01b0*/  IMAD.MOV.U32 R5, RZ, RZ, R0 ;  /* 0x000000ffff057224 */ /* 0x000fce00078e0000 */
.L_x_1:
[----:B------:R-:W-:Y:S05]  /*01c0*/  BSYNC.RECONVERGENT B0 ;  /* 0x0000000000007941 */ /* 0x000fea0003800200 */
.L_x_0:
[----:B------:R-:W0:Y:S01]  /*01d0*/  LDCU UR4, c[0x0][0x390] ;  /* 0x00007200ff0477ac */ /* 0x000e220008000800 */
[----:B------:R-:W-:Y:S01]  /*01e0*/  I2FP.F32.S32 R0, R2 ;  /* 0x0000000200007245 */ /* 0x000fe20000201400 */
[----:B------:R-:W-:Y:S01]  /*01f0*/  BSSY.RECONVERGENT B0, `(.L_x_2) ;  /* 0x000000f000007945 */ /* 0x000fe20003800200 */
[----:B------:R-:W1:Y:S03]  /*0200*/  LDCU.64 UR6, c[0x0][0x358] ;  /* 0x00006b00ff0677ac */ /* 0x000e660008000a00 */
[----:B------:R-:W-:Y:S01]  /*0210*/  FADD R0, R0, 0.5 ;  /* 0x3f00000000007421 */ /* 0x000fe20000000000 */
[----:B0-----:R-:W-:-:S04]  /*0220*/  I2FP.F32.S32 R3, UR4 ;  /* 0x0000000400037c45 */ /* 0x001fc80008201400 */
[----:B------:R-:W0:Y:S08]  /*0230*/  MUFU.RCP R4, R3 ;  /* 0x0000000300047308 */ /* 0x000e300000001000 */
[----:B------:R-:W2:Y:S01]  /*0240*/  FCHK P0, R0, R3 ;  /* 0x0000000300007302 */ /* 0x000ea20000000000 */
[----:B0-----:R-:W-:-:S04]  /*0250*/  FFMA R9, -R3, R4, 1 ;  /* 0x3f80000003097423 */ /* 0x001fc80000000104 */
[----:B------:R-:W-:-:S04]  /*0260*/  FFMA R9, R4, R9, R4 ;  /* 0x0000000904097223 */ /* 0x000fc80000000004 */
[----:B------:R-:W-:-:S04]  /*0270*/  FFMA R4, R0, R9, RZ ;  /* 0x0000000900047223 */ /* 0x000fc800000000ff */
[----:B------:R-:W-:-:S04]  /*0280*/  FFMA R6, -R3, R4, R0 ;  /* 0x0000000403067223 */ /* 0x000fc80000000100 */
[----:B------:R-:W-:Y:S01]  /*0290*/  FFMA R4, R9, R6, R4 ;  /* 0x0000000609047223 */ /* 0x000fe20000000004 */
[----:B-12---:R-:W-:Y:S06]  /*02a0*/  @!P0 BRA `(.L_x_3) ;  /* 0x00000000000c8947 */ /* 0x006fec0003800000 */
[----:B------:R-:W-:-:S07]  /*02b0*/  MOV R4, 0x2d0 ;  /* 0x000002d000047802 */ /* 0x000fce0000000f00 */
[----:B------:R-:W-:Y:S05]  /*02c0*/  CALL.REL.NOINC `($__internal_0_$__cuda_sm3x_div_rn_noftz_f32_slowpath) ;  /* 0x0000000000307944 */ /* 0x000fea0003c00000 */
[----:B------:R-:W-:-:S07]  /*02d0*/  IMAD.MOV.U32 R4, RZ, RZ, R0 ;  /* 0x000000ffff047224 */ /* 0x000fce00078e0000 */
.L_x_3:
[----:B------:R-:W-:Y:S05]  /*02e0*/  BSYNC.RECONVERGENT B0 ;  /* 0x0000000000007941 */ /* 0x000fea0003800200 */
.L_x_2:
[----:B------:R-:W0:Y:S01]  /*02f0*/  LDCU UR4, c[0x0][0x388] ;  /* 0x00007100ff0477ac */ /* 0x000e220008000800 */
[----:B------:R-:W-:Y:S01]  /*0300*/  IMAD.MOV.U32 R0, RZ, RZ, -0x3e000000 ;  /* 0xc2000000ff007424 */ /* 0x000fe200078e00ff */
[----:B------:R-:W-:-:S03]  /*0310*/  UMOV UR5, URZ ;  /* 0x000000ff00057c82 */ /* 0x000fc60008000000 */
[----:B0-----:R0:W5:Y:S01]  /*0320*/  TEX.LL RZ, R5, R4, R0, UR4, 2D, 0x1 ;  /* 0x28ff040004057f60 */ /* 0x00116200089e01ff */
[----:B------:R-:W1:Y:S01]  /*0330*/  LDC.64 R8, c[0x0][0x380] ;  /* 0x0000e000ff087b82 */ /* 0x000e620000000a00 */
[----:B0-----:R-:W0:Y:S02]  /*0340*/  LDCU UR4, c[0x0][0x390] ;  /* 0x00007200ff0477ac */ /* 0x001e240008000800 */
[----:B0-----:R-:W-:-:S04]  /*0350*/  IMAD R3, R7, UR4, R2 ;  /* 0x0000000407037c24 */ /* 0x001fc8000f8e0202 */
[----:B-1----:R-:W-:-:S05]  /*0360*/  IMAD.WIDE R2, R3, 0x4, R8 ;  /* 0x0000000403027825 */ /* 0x002fca00078e0208 */
[----:B-----5:R-:W-:Y:S01]  /*0370*/  STG.E desc[UR6][R2.64], R5 ;  /* 0x0000000502007986 */ /* 0x020fe2000c101906 */
[----:B------:R-:W-:Y:S05]  /*0380*/  EXIT ;  /* 0x000000000000794d */ /* 0x000fea0003800000 */
        .weak           $__internal_0_$__cuda_sm3x_div_rn_noftz_f32_slowpath
        .type           $__internal_0_$__cuda_sm3x_div_rn_noftz_f32_slowpath,@function
        .size           $__internal_0_$__cuda_sm3x_div_rn_noftz_f32_slowpath,(.L_x_16 - $__internal_0_$__cuda_sm3x_div_rn_noftz_f32_slowpath)
$__internal_0_$__cuda_sm3x_div_rn_noftz_f32_slowpath:
[----:B------:R-:W-:Y:S01]  /*0390*/  SHF.R.U32.HI R8, RZ, 0x17, R3 ;  /* 0x00000017ff087819 */ /* 0x000fe20000011603 */
[----:B------:R-:W-:Y:S01]  /*03a0*/  BSSY.RECONVERGENT B1, `(.L_x_4) ;  /* 0x0000062000017945 */ /* 0x000fe20003800200 */
[----:B------:R-:W-:Y:S02]  /*03b0*/  SHF.R.U32.HI R6, RZ, 0x17, R0 ;  /* 0x00000017ff067819 */ /* 0x000fe40000011600 */
[----:B------:R-:W-:Y:S02]  /*03c0*/  LOP3.LUT R12, R8, 0xff, RZ, 0xc0, !PT ;  /* 0x000000ff080c7812 */ /* 0x000fe400078ec0ff */
[----:B------:R-:W-:-:S03]  /*03d0*/  LOP3.LUT R10, R6, 0xff, RZ, 0xc0, !PT ;  /* 0x000000ff060a7812 */ /* 0x000fc600078ec0ff */
[----:B------:R-:W-:Y:S02]  /*03e0*/  VIADD R9, R12, 0xffffffff ;  /* 0xffffffff0c097836 */ /* 0x000fe40000000000 */
[----:B------:R-:W-:-:S03]  /*03f0*/  VIADD R8, R10, 0xffffffff ;  /* 0xffffffff0a087836 */ /* 0x000fc60000000000 */
[----:B------:R-:W-:-:S04]  /*0400*/  ISETP.GT.U32.AND P0, PT, R9, 0xfd, PT ;  /* 0x000000fd0900780c */ /* 0x000fc80003f04070 */
[----:B------:R-:W-:-:S13]  /*0410*/  ISETP.GT.U32.OR P0, PT, R8, 0xfd, P0 ;  /* 0x000000fd0800780c */ /* 0x000fda0000704470 */
[----:B------:R-:W-:Y:S01]  /*0420*/  @!P0 IMAD.MOV.U32 R6, RZ, RZ, RZ ;  /* 0x000000ffff068224 */ /* 0x000fe200078e00ff */
[----:B------:R-:W-:Y:S06]  /*0430*/  @!P0 BRA `(.L_x_5) ;  /* 0x00000000005c8947 */ /* 0x000fec0003800000 */
[----:B------:R-:W-:Y:S02]  /*0440*/  FSETP.GTU.FTZ.AND P0, PT, |R0|, +INF , PT ;  /* 0x7f8000000000780b */ /* 0x000fe40003f1c200 */
[----:B------:R-:W-:-:S04]  /*0450*/  FSETP.GTU.FTZ.AND P1, PT, |R3|, +INF , PT ;  /* 0x7f8000000300780b */ /* 0x000fc80003f3c200 */
[----:B------:R-:W-:-:S13]  /*0460*/  PLOP3.LUT P0, PT, P0, P1, PT, 0xf8, 0x8f ;  /* 0x00000000008f781c */ /* 0x000fda0000703f70 */
[----:B------:R-:W-:Y:S05]  /*0470*/  @P0 BRA `(.L_x_6) ;  /* 0x00000004004c0947 */ /* 0x000fea0003800000 */
[----:B------:R-:W-:-:S13]  /*0480*/  LOP3.LUT P0, RZ, R3, 0x7fffffff, R0, 0xc8, !PT ;  /* 0x7fffffff03ff7812 */ /* 0x000fda000780c800 */
[----:B------:R-:W-:Y:S05]  /*0490*/  @!P0 BRA `(.L_x_7) ;  /* 0x00000004003c8947 */ /* 0x000fea0003800000 */
[C---:B------:R-:W-:Y:S02]  /*04a0*/  FSETP.NEU.FTZ.AND P2, PT, |R0|.reuse, +INF , PT ;  /* 0x7f8000000000780b */ /* 0x040fe40003f5d200 */
[----:B------:R-:W-:Y:S02]  /*04b0*/  FSETP.NEU.FTZ.AND P1, PT, |R3|, +INF , PT ;  /* 0x7f8000000300780b */ /* 0x000fe40003f3d200 */
[----:B------:R-:W-:-:S11]  /*04c0*/  FSETP.NEU.FTZ.AND P0, PT, |R0|, +INF , PT ;  /* 0x7f8000000000780b */ /* 0x000fd60003f1d200 */
[----:B------:R-:W-:Y:S05]  /*04d0*/  @!P1 BRA !P2, `(.L_x_7) ;  /* 0x00000004002c9947 */ /* 0x000fea0005000000 */
[----:B------:R-:W-:-:S04]  /*04e0*/  LOP3.LUT P2, RZ, R0, 0x7fffffff, RZ, 0xc0, !PT ;  /* 0x7fffffff00ff7812 */ /* 0x000fc8000784c0ff */
[----:B------:R-:W-:-:S13]  /*04f0*/  PLOP3.LUT P1, PT, P1, P2, PT, 0x2f, 0xf2 ;  /* 0x0000000000f2781c */ /* 0x000fda0000f24577 */
[----:B------:R-:W-:Y:S05]  /*0500*/  @P1 BRA `(.L_x_8) ;  /* 0x0000000400181947 */ /* 0x000fea0003800000 */
[----:B------:R-:W-:-:S04]  /*0510*/  LOP3.LUT P1, RZ, R3, 0x7fffffff, RZ, 0xc0, !PT ;  /* 0x7fffffff03ff7812 */ /* 0x000fc8000782c0ff */
[----:B------:R-:W-:-:S13]  /*0520*/  PLOP3.LUT P0, PT, P0, P1, PT, 0x2f, 0xf2 ;  /* 0x0000000000f2781c */ /* 0x000fda0000702577 */
[----:B------:R-:W-:Y:S05]  /*0530*/  @P0 BRA `(.L_x_9) ;  /* 0x0000000400000947 */ /* 0x000fea0003800000 */
[----:B------:R-:W-:Y:S02]  /*0540*/  ISETP.GE.AND P0, PT, R8, RZ, PT ;  /* 0x000000ff0800720c */ /* 0x000fe40003f06270 */
[----:B------:R-:W-:-:S11]  /*0550*/  ISETP.GE.AND P1, PT, R9, RZ, PT ;  /* 0x000000ff0900720c */ /* 0x000fd60003f26270 */
[----:B------:R-:W-:Y:S02]  /*0560*/  @P0 IMAD.MOV.U32 R6, RZ, RZ, RZ ;  /* 0x000000ffff060224 */ /* 0x000fe400078e00ff */
[----:B------:R-:W-:Y:S01]  /*0570*/  @!P0 FFMA R0, R0, 1.84467440737095516160e+19, RZ ;  /* 0x5f80000000008823 */ /* 0x000fe200000000ff */
[----:B------:R-:W-:Y:S02]  /*0580*/  @!P0 IMAD.MOV.U32 R6, RZ, RZ, -0x40 ;  /* 0xffffffc0ff068424 */ /* 0x000fe400078e00ff */
[----:B------:R-:W-:Y:S02]  /*0590*/  @!P1 FFMA R3, R3, 1.84467440737095516160e+19, RZ ;  /* 0x5f80000003039823 */ /* 0x000fe400000000ff */
[----:B------:R-:W-:-:S07]  /*05a0*/  @!P1 VIADD R6, R6, 0x40 ;  /* 0x0000004006069836 */ /* 0x000fce0000000000 */
.L_x_5:
[----:B------:R-:W-:Y:S01]  /*05b0*/  LEA R8, R12, 0xc0800000, 0x17 ;  /* 0xc08000000c087811 */ /* 0x000fe200078eb8ff */
[----:B------:R-:W-:Y:S04]  /*05c0*/  BSSY.RECONVERGENT B2, `(.L_x_10) ;  /* 0x0000036000027945 */ /* 0x000fe80003800200 */
[----:B------:R-:W-:Y:S02]  /*05d0*/  IMAD.IADD R8, R3, 0x1, -R8 ;  /* 0x0000000103087824 */ /* 0x000fe400078e0a08 */
[----:B------:R-:W-:Y:S02]  /*05e0*/  VIADD R3, R10, 0xffffff81 ;  /* 0xffffff810a037836 */ /* 0x000fe40000000000 */
[----:B------:R-:W0:Y:S01]  /*05f0*/  MUFU.RCP R9, R8 ;  /* 0x0000000800097308 */ /* 0x000e220000001000 */
[----:B------:R-:W-:Y:S01]  /*0600*/  FADD.FTZ R11, -R8, -RZ ;  /* 0x800000ff080b7221 */ /* 0x000fe20000010100 */
[----:B------:R-:W-:-:S03]  /*0610*/  IMAD R0, R3, -0x800000, R0 ;  /* 0xff80000003007824 */ /* 0x000fc600078e0200 */
[----:B0-----:R-:W-:-:S04]  /*0620*/  FFMA R10, R9, R11, 1 ;  /* 0x3f800000090a7423 */ /* 0x001fc8000000000b */
[----:B------:R-:W-:-:S04]  /*0630*/  FFMA R14, R9, R10, R9 ;  /* 0x0000000a090e7223 */ /* 0x000fc80000000009 */
[----:B------:R-:W-:-:S04]  /*0640*/  FFMA R9, R0, R14, RZ ;  /* 0x0000000e00097223 */ /* 0x000fc800000000ff */
[----:B------:R-:W-:-:S04]  /*0650*/  FFMA R10, R11, R9, R0 ;  /* 0x000000090b0a7223 */ /* 0x000fc80000000000 */
[----:B------:R-:W-:Y:S01]  /*0660*/  FFMA R13, R14, R10, R9 ;  /* 0x0000000a0e0d7223 */ /* 0x000fe20000000009 */
[----:B------:R-:W-:-:S03]  /*0670*/  IADD3 R9, PT, PT, R3, 0x7f, -R12 ;  /* 0x0000007f03097810 */ /* 0x000fc60007ffe80c */
[----:B------:R-:W-:Y:S02]  /*0680*/  FFMA R10, R11, R13, R0 ;  /* 0x0000000d0b0a7223 */ /* 0x000fe40000000000 */
[----:B------:R-:W-:Y:S02]  /*0690*/  IMAD.IADD R9, R9, 0x1, R6 ;  /* 0x0000000109097824 */ /* 0x000fe400078e0206 */
[----:B------:R-:W-:-:S05]  /*06a0*/  FFMA R0, R14, R10, R13 ;  /* 0x0000000a0e007223 */ /* 0x000fca000000000d */
[----:B------:R-:W-:-:S04]  /*06b0*/  SHF.R.U32.HI R3, RZ, 0x17, R0 ;  /* 0x00000017ff037819 */ /* 0x000fc80000011600 */
[----:B------:R-:W-:-:S05]  /*06c0*/  LOP3.LUT R3, R3, 0xff, RZ, 0xc0, !PT ;  /* 0x000000ff03037812 */ /* 0x000fca00078ec0ff */
[----:B------:R-:W-:-:S04]  /*06d0*/  IMAD.IADD R11, R3, 0x1, R9 ;  /* 0x00000001030b7824 */ /* 0x000fc800078e0209 */
[----:B------:R-:W-:-:S05]  /*06e0*/  VIADD R3, R11, 0xffffffff ;  /* 0xffffffff0b037836 */ /* 0x000fca0000000000 */
[----:B------:R-:W-:-:S13]  /*06f0*/  ISETP.GE.U32.AND P0, PT, R3, 0xfe, PT ;  /* 0x000000fe0300780c */ /* 0x000fda0003f06070 */
[----:B------:R-:W-:Y:S05]  /*0700*/  @!P0 BRA `(.L_x_11) ;  /* 0x0000000000808947 */ /* 0x000fea0003800000 */
[----:B------:R-:W-:-:S13]  /*0710*/  ISETP.GT.AND P0, PT, R11, 0xfe, PT ;  /* 0x000000fe0b00780c */ /* 0x000fda0003f04270 */
[----:B------:R-:W-:Y:S05]  /*0720*/  @P0 BRA `(.L_x_12) ;  /* 0x00000000006c0947 */ /* 0x000fea0003800000 */
[----:B------:R-:W-:-:S13]  /*0730*/  ISETP.GE.AND P0, PT, R11, 0x1, PT ;  /* 0x000000010b00780c */ /* 0x000fda0003f06270 */
[----:B------:R-:W-:Y:S05]  /*0740*/  @P0 BRA `(.L_x_13) ;  /* 0x0000000000740947 */ /* 0x000fea0003800000 */
[----:B------:R-:W-:Y:S02]  /*0750*/  ISETP.GE.AND P0, PT, R11, -0x18, PT ;  /* 0xffffffe80b00780c */ /* 0x000fe40003f06270 */
[----:B------:R-:W-:-:S11]  /*0760*/  LOP3.LUT R0, R0, 0x80000000, RZ, 0xc0, !PT ;  /* 0x8000000000007812 */ /* 0x000fd600078ec0ff */
[----:B------:R-:W-:Y:S05]  /*0770*/  @!P0 BRA `(.L_x_13) ;  /* 0x0000000000688947 */ /* 0x000fea0003800000 */
[CCC-:B------:R-:W-:Y:S01]  /*0780*/  FFMA.RZ R3, R14.reuse, R10.reuse, R13.reuse ;  /* 0x0000000a0e037223 */ /* 0x1c0fe2000000c00d */
[C---:B------:R-:W-:Y:S02]  /*0790*/  VIADD R9, R11.reuse, 0x20 ;  /* 0x000000200b097836 */ /* 0x040fe40000000000 */
[CCC-:B------:R-:W-:Y:S01]  /*07a0*/  FFMA.RM R6, R14.reuse, R10.reuse, R13.reuse ;  /* 0x0000000a0e067223 */ /* 0x1c0fe2000000400d */
[----:B------:R-:W-:Y:S02]  /*07b0*/  ISETP.NE.AND P2, PT, R11, RZ, PT ;  /* 0x000000ff0b00720c */ /* 0x000fe40003f45270 */
[----:B------:R-:W-:Y:S01]  /*07c0*/  LOP3.LUT R8, R3, 0x7fffff, RZ, 0xc0, !PT ;  /* 0x007fffff03087812 */ /* 0x000fe200078ec0ff */
[----:B------:R-:W-:Y:S01]  /*07d0*/  FFMA.RP R3, R14, R10, R13 ;  /* 0x0000000a0e037223 */ /* 0x000fe2000000800d */
[----:B------:R-:W-:Y:S01]  /*07e0*/  IMAD.MOV R10, RZ, RZ, -R11 ;  /* 0x000000ffff0a7224 */ /* 0x000fe200078e0a0b */
[----:B------:R-:W-:Y:S02]  /*07f0*/  ISETP.NE.AND P1, PT, R11, RZ, PT ;  /* 0x000000ff0b00720c */ /* 0x000fe40003f25270 */
[----:B------:R-:W-:-:S02]  /*0800*/  LOP3.LUT R8, R8, 0x800000, RZ, 0xfc, !PT ;  /* 0x0080000008087812 */ /* 0x000fc400078efcff */
[----:B------:R-:W-:Y:S02]  /*0810*/  FSETP.NEU.FTZ.AND P0, PT, R3, R6, PT ;  /* 0x000000060300720b */ /* 0x000fe40003f1d000 */
[----:B------:R-:W-:Y:S02]  /*0820*/  SHF.L.U32 R9, R8, R9, RZ ;  /* 0x0000000908097219 */ /* 0x000fe400000006ff */
[----:B------:R-:W-:Y:S02]  /*0830*/  SEL R3, R10, RZ, P2 ;  /* 0x000000ff0a037207 */ /* 0x000fe40001000000 */
[----:B------:R-:W-:Y:S02]  /*0840*/  ISETP.NE.AND P1, PT, R9, RZ, P1 ;  /* 0x000000ff0900720c */ /* 0x000fe40000f25270 */
[----:B------:R-:W-:Y:S02]  /*0850*/  SHF.R.U32.HI R3, RZ, R3, R8 ;  /* 0x00000003ff037219 */ /* 0x000fe40000011608 */
[----:B------:R-:W-:-:S02]  /*0860*/  PLOP3.LUT P0, PT, P0, P1, PT, 0xf8, 0x8f ;  /* 0x00000000008f781c */ /* 0x000fc40000703f70 */
[----:B------:R-:W-:Y:S02]  /*0870*/  SHF.R.U32.HI R9, RZ, 0x1, R3 ;  /* 0x00000001ff097819 */ /* 0x000fe40000011603 */
[----:B------:R-:W-:-:S04]  /*0880*/  SEL R6, RZ, 0x1, !P0 ;  /* 0x00000001ff067807 */ /* 0x000fc80004000000 */
[----:B------:R-:W-:-:S04]  /*0890*/  LOP3.LUT R6, R6, 0x1, R9, 0xf8, !PT ;  /* 0x0000000106067812 */ /* 0x000fc800078ef809 */
[----:B------:R-:W-:-:S05]  /*08a0*/  LOP3.LUT R6, R6, R3, RZ, 0xc0, !PT ;  /* 0x0000000306067212 */ /* 0x000fca00078ec0ff */
[----:B------:R-:W-:-:S05]  /*08b0*/  IMAD.IADD R9, R9, 0x1, R6 ;  /* 0x0000000109097824 */ /* 0x000fca00078e0206 */
[----:B------:R-:W-:Y:S01]  /*08c0*/  LOP3.LUT R0, R9, R0, RZ, 0xfc, !PT ;  /* 0x0000000009007212 */ /* 0x000fe200078efcff */
[----:B------:R-:W-:Y:S06]  /*08d0*/  BRA `(.L_x_13) ;  /* 0x0000000000107947 */ /* 0x000fec0003800000 */
.L_x_12:
[----:B------:R-:W-:-:S04]  /*08e0*/  LOP3.LUT R0, R0, 0x80000000, RZ, 0xc0, !PT ;  /* 0x8000000000007812 */ /* 0x000fc800078ec0ff */
[----:B------:R-:W-:Y:S01]  /*08f0*/  LOP3.LUT R0, R0, 0x7f800000, RZ, 0xfc, !PT ;  /* 0x7f80000000007812 */ /* 0x000fe200078efcff */
[----:B------:R-:W-:Y:S06]  /*0900*/  BRA `(.L_x_13) ;  /* 0x0000000000047947 */ /* 0x000fec0003800000 */
.L_x_11:
[----:B------:R-:W-:-:S07]  /*0910*/  IMAD R0, R9, 0x800000, R0 ;  /* 0x0080000009007824 */ /* 0x000fce00078e0200 */
.L_x_13:
[----:B------:R-:W-:Y:S05]  /*0920*/  BSYNC.RECONVERGENT B2 ;  /* 0x0000000000027941 */ /* 0x000fea0003800200 */
.L_x_10:
[----:B------:R-:W-:Y:S05]  /*0930*/  BRA `(.L_x_14) ;  /* 0x0000000000207947 */ /* 0x000fea0003800000 */
.L_x_9:
[----:B------:R-:W-:-:S04]  /*0940*/  LOP3.LUT R0, R3, 0x80000000, R0, 0x48, !PT ;  /* 0x8000000003007812 */ /* 0x000fc800078e4800 */
[----:B------:R-:W-:Y:S01]  /*0950*/  LOP3.LUT R0, R0, 0x7f800000, RZ, 0xfc, !PT ;  /* 0x7f80000000007812 */ /* 0x000fe200078efcff */
[----:B------:R-:W-:Y:S06]  /*0960*/  BRA `(.L_x_14) ;  /* 0x0000000000147947 */ /* 0x000fec0003800000 */
.L_x_8:
[----:B------:R-:W-:Y:S01]  /*0970*/  LOP3.LUT R0, R3, 0x80000000, R0, 0x48, !PT ;  /* 0x8000000003007812 */ /* 0x000fe200078e4800 */
[----:B------:R-:W-:Y:S06]  /*0980*/  BRA `(.L_x_14) ;  /* 0x00000000000c7947 */ /* 0x000fec0003800000 */
.L_x_7:
[----:B------:R-:W0:Y:S01]  /*0990*/  MUFU.RSQ R0, -QNAN ;  /* 0xffc0000000007908 */ /* 0x000e220000001400 */
[----:B------:R-:W-:Y:S05]  /*09a0*/  BRA `(.L_x_14) ;  /* 0x0000000000047947 */ /* 0x000fea0003800000 */
.L_x_6:
[----:B------:R-:W-:-:S07]  /*09b0*/  FADD.FTZ R0, R0, R3 ;  /* 0x0000000300007221 */ /* 0x000fce0000010000 */
.L_x_14:
[----:B------:R-:W-:Y:S05]  /*09c0*/  BSYNC.RECONVERGENT B1 ;  /* 0x0000000000017941 */ /* 0x000fea0003800200 */
.L_x_4:
[----:B------:R-:W-:Y:S02]  /*09d0*/  IMAD.MOV.U32 R8, RZ, RZ, R4 ;  /* 0x000000ffff087224 */ /* 0x000fe400078e0004 */
[----:B------:R-:W-:-:S04]  /*09e0*/  IMAD.MOV.U32 R9, RZ, RZ, 0x0 ;  /* 0x00000000ff097424 */ /* 0x000fc800078e00ff */
[----:B0-----:R-:W-:Y:S05]  /*09f0*/  RET.REL.NODEC R8 `(_Z15transformKernelPfyii) ;  /* 0xfffffff408807950 */ /* 0x001fea0003c3ffff */
.L_x_15:
[----:B------:R-:W-:-:S00]  /*0a00*/  BRA `(.L_x_15) ;  /* 0xfffffffc00fc7947 */ /* 0x000fc0000383ffff */
[----:B------:R-:W-:-:S00]  /*0a10*/  NOP ;  /* 0x0000000000007918 */ /* 0x000fc00000000000 */
        /* <DEDUP_REMOVED lines=14> */
.L_x_16:


//--------------------- .nv.shared.reserved.0     --------------------------
	.section	.nv.shared.reserved.0,"aw",@nobits
	.weak		__nv_reservedSMEM_offset_0_alias
	.size		__nv_reservedSMEM_offset_0_alias, 0, 64
	.other		__nv_reservedSMEM_offset_0_alias,@"STO_CUDA_RESERVED_SHARED STV_DEFAULT"
__nv_reservedSMEM_offset_0_alias:
	.zero		0
	.zero		64


//--------------------- .nv.constant0._Z15transformKernelPfyii --------------------------
	.section	.nv.constant0._Z15transformKernelPfyii,"a",@progbits
	.sectionflags	@""
	.align	4
.nv.constant0._Z15transformKernelPfyii:
	.zero		920


//--------------------- SYMBOLS --------------------------

	.type		.nv.reservedSmem.offset0,@object
	.size		.nv.reservedSmem.offset0,0x4
